//
// Generated by NVIDIA NVVM Compiler
//
// Compiler Build ID: CL-36424714
// Cuda compilation tools, release 13.0, V13.0.88
// Based on NVVM 20.0.0
//

.version 9.0
.target sm_100
.address_size 64

	// .globl	_Z23multicond_rmmlsj_kernelPfS_i

.visible .entry _Z23multicond_rmmlsj_kernelPfS_i(
	.param .u64 .ptr .align 1 _Z23multicond_rmmlsj_kernelPfS_i_param_0,
	.param .u64 .ptr .align 1 _Z23multicond_rmmlsj_kernelPfS_i_param_1,
	.param .u32 _Z23multicond_rmmlsj_kernelPfS_i_param_2
)
{
	.reg .pred 	%p<2>;
	.reg .b32 	%r<6>;
	.reg .b32 	%f<3>;
	.reg .b64 	%rd<8>;

	ld.param.u64 	%rd1, [_Z23multicond_rmmlsj_kernelPfS_i_param_0];
	ld.param.u64 	%rd2, [_Z23multicond_rmmlsj_kernelPfS_i_param_1];
	ld.param.u32 	%r2, [_Z23multicond_rmmlsj_kernelPfS_i_param_2];
	mov.u32 	%r3, %ctaid.x;
	mov.u32 	%r4, %ntid.x;
	mov.u32 	%r5, %tid.x;
	mad.lo.s32 	%r1, %r3, %r4, %r5;
	setp.ge.s32 	%p1, %r1, %r2;
	@%p1 bra 	$L__BB0_2;
	cvta.to.global.u64 	%rd3, %rd1;
	cvta.to.global.u64 	%rd4, %rd2;
	mul.wide.s32 	%rd5, %r1, 4;
	add.s64 	%rd6, %rd3, %rd5;
	ld.global.f32 	%f1, [%rd6];
	add.s64 	%rd7, %rd4, %rd5;
	add.f32 	%f2, %f1, %f1;
	st.global.f32 	[%rd7], %f2;
$L__BB0_2:
	ret;

}


// ===== COMPILED SASS (sm_100) =====

	.target	sm_100

	.elftype	@"ET_EXEC"


//--------------------- .note.nv.tkinfo           --------------------------
	.section	.note.nv.tkinfo,"",@"SHT_NOTE"
	.sectionflags	@"SHF_NOTE_NV_TKINFO"
	.tkinfo
        /*0018*/ 	.word	0x00000002
        /*0030*/ 	.string	""
        /*0030*/ 	.string	"ptxas"
        /*0030*/ 	.string	"Cuda compilation tools, release 13.0, V13.0.88"
        /*0030*/ 	.string	"Build cuda_13.0.r13.0/compiler.36424714_0"
        /*0030*/ 	.string	"-arch sm_100 -m 64 "



//--------------------- .note.nv.cuinfo           --------------------------
	.section	.note.nv.cuinfo,"",@"SHT_NOTE"
	.sectionflags	@"SHF_NOTE_NV_CUINFO"
        /*0018*/ 	.short	0x0002
        /*001a*/ 	.short	0x0064
        /*001c*/ 	.short	0x0082
	.zero		2


//--------------------- .nv.info                  --------------------------
	.section	.nv.info,"",@"SHT_CUDA_INFO"
	.align	4


	//----- nvinfo : EIATTR_REGCOUNT
	.align		4
        /*0000*/ 	.byte	0x04, 0x2f
        /*0002*/ 	.short	(.L_1 - .L_0)
	.align		4
.L_0:
        /*0004*/ 	.word	index@(_Z23multicond_rmmlsj_kernelPfS_i)
        /*0008*/ 	.word	0x0000000a


	//----- nvinfo : EIATTR_FRAME_SIZE
	.align		4
.L_1:
        /*000c*/ 	.byte	0x04, 0x11
        /*000e*/ 	.short	(.L_3 - .L_2)
	.align		4
.L_2:
        /*0010*/ 	.word	index@(_Z23multicond_rmmlsj_kernelPfS_i)
        /*0014*/ 	.word	0x00000000


	//----- nvinfo : EIATTR_MIN_STACK_SIZE
	.align		4
.L_3:
        /*0018*/ 	.byte	0x04, 0x12
        /*001a*/ 	.short	(.L_5 - .L_4)
	.align		4
.L_4:
        /*001c*/ 	.word	index@(_Z23multicond_rmmlsj_kernelPfS_i)
        /*0020*/ 	.word	0x00000000
.L_5:


//--------------------- .nv.compat                --------------------------
	.section	.nv.compat,"",@"SHT_CUDA_COMPAT_INFO"
	.align	4
        /*0000*/ 	.byte	0x02, 0x09, 0x00, 0x00, 0x02, 0x02, 0x01, 0x00, 0x02, 0x05, 0x05, 0x00, 0x03, 0x07, 0x01, 0x01
        /*0010*/ 	.byte	0x02, 0x03, 0x00, 0x00, 0x02, 0x06, 0x01, 0x00, 0x04, 0x0b, 0x08, 0x00, 0x09, 0x00, 0x00, 0x00
        /*0020*/ 	.byte	0x00, 0x00, 0x00, 0x00


//--------------------- .nv.info._Z23multicond_rmmlsj_kernelPfS_i --------------------------
	.section	.nv.info._Z23multicond_rmmlsj_kernelPfS_i,"",@"SHT_CUDA_INFO"
	.sectionflags	@""
	.align	4


	//----- nvinfo : EIATTR_CUDA_API_VERSION
	.align		4
        /*0000*/ 	.byte	0x04, 0x37
        /*0002*/ 	.short	(.L_7 - .L_6)
.L_6:
        /*0004*/ 	.word	0x00000082


	//----- nvinfo : EIATTR_KPARAM_INFO
	.align		4
.L_7:
        /*0008*/ 	.byte	0x04, 0x17
        /*000a*/ 	.short	(.L_9 - .L_8)
.L_8:
        /*000c*/ 	.word	0x00000000
        /*0010*/ 	.short	0x0002
        /*0012*/ 	.short	0x0010
        /*0014*/ 	.byte	0x00, 0xf0, 0x11, 0x00


	//----- nvinfo : EIATTR_KPARAM_INFO
	.align		4
.L_9:
        /*0018*/ 	.byte	0x04, 0x17
        /*001a*/ 	.short	(.L_11 - .L_10)
.L_10:
        /*001c*/ 	.word	0x00000000
        /*0020*/ 	.short	0x0001
        /*0022*/ 	.short	0x0008
        /*0024*/ 	.byte	0x00, 0xf5, 0x21, 0x00


	//----- nvinfo : EIATTR_KPARAM_INFO
	.align		4
.L_11:
        /*0028*/ 	.byte	0x04, 0x17
        /*002a*/ 	.short	(.L_13 - .L_12)
.L_12:
        /*002c*/ 	.word	0x00000000
        /*0030*/ 	.short	0x0000
        /*0032*/ 	.short	0x0000
        /*0034*/ 	.byte	0x00, 0xf5, 0x21, 0x00


	//----- nvinfo : EIATTR_SPARSE_MMA_MASK
	.align		4
.L_13:
        /*0038*/ 	.byte	0x03, 0x50
        /*003a*/ 	.short	0x0000


	//----- nvinfo : EIATTR_MAXREG_COUNT
	.align		4
        /*003c*/ 	.byte	0x03, 0x1b
        /*003e*/ 	.short	0x00ff


	//----- nvinfo : EIATTR_MERCURY_ISA_VERSION
	.align		4
        /*0040*/ 	.byte	0x03, 0x5f
        /*0042*/ 	.short	0x0101


	//----- nvinfo : EIATTR_VRC_CTA_INIT_COUNT
	.align		4
        /*0044*/ 	.byte	0x02, 0x4a
	.zero		1
	.zero		1


	//----- nvinfo : EIATTR_EXIT_INSTR_OFFSETS
	.align		4
        /*0048*/ 	.byte	0x04, 0x1c
        /*004a*/ 	.short	(.L_15 - .L_14)


	//   ....[0]....
.L_14:
        /*004c*/ 	.word	0x00000070


	//   ....[1]....
        /*0050*/ 	.word	0x00000100


	//----- nvinfo : EIATTR_CBANK_PARAM_SIZE
	.align		4
.L_15:
        /*0054*/ 	.byte	0x03, 0x19
        /*0056*/ 	.short	0x0014


	//----- nvinfo : EIATTR_PARAM_CBANK
	.align		4
        /*0058*/ 	.byte	0x04, 0x0a
        /*005a*/ 	.short	(.L_17 - .L_16)
	.align		4
.L_16:
        /*005c*/ 	.word	index@(.nv.constant0._Z23multicond_rmmlsj_kernelPfS_i)
        /*0060*/ 	.short	0x0380
        /*0062*/ 	.short	0x0014


	//----- nvinfo : EIATTR_SW_WAR
	.align		4
.L_17:
        /*0064*/ 	.byte	0x04, 0x36
        /*0066*/ 	.short	(.L_19 - .L_18)
.L_18:
        /*0068*/ 	.word	0x00000008
.L_19:


//--------------------- .nv.callgraph             --------------------------
	.section	.nv.callgraph,"",@"SHT_CUDA_CALLGRAPH"
	.align	4
	.sectionentsize	8
	.align		4
        /*0000*/ 	.word	0x00000000
	.align		4
        /*0004*/ 	.word	0xffffffff
	.align		4
        /*0008*/ 	.word	0x00000000
	.align		4
        /*000c*/ 	.word	0xfffffffe
	.align		4
        /*0010*/ 	.word	0x00000000
	.align		4
        /*0014*/ 	.word	0xfffffffd
	.align		4
        /*0018*/ 	.word	0x00000000
	.align		4
        /*001c*/ 	.word	0xfffffffc


//--------------------- .text._Z23multicond_rmmlsj_kernelPfS_i --------------------------
	.section	.text._Z23multicond_rmmlsj_kernelPfS_i,"ax",@progbits
	.align	128
        .global         _Z23multicond_rmmlsj_kernelPfS_i
        .type           _Z23multicond_rmmlsj_kernelPfS_i,@function
        .size           _Z23multicond_rmmlsj_kernelPfS_i,(.L_x_1 - _Z23multicond_rmmlsj_kernelPfS_i)
        .other          _Z23multicond_rmmlsj_kernelPfS_i,@"STO_CUDA_ENTRY STV_DEFAULT"
_Z23multicond_rmmlsj_kernelPfS_i:
.text._Z23multicond_rmmlsj_kernelPfS_i:
[----:B------:R-:W-:Y:S01]  /*0000*/  LDC R1, c[0x0][0x37c] ;  /* 0x0000df00ff017b82 */ /* 0x000fe20000000800 */
[----:B------:R-:W0:Y:S07]  /*0010*/  S2R R0, SR_TID.X ;  /* 0x0000000000007919 */ /* 0x000e2e0000002100 */
[----:B------:R-:W0:Y:S01]  /*0020*/  S2UR UR4, SR_CTAID.X ;  /* 0x00000000000479c3 */ /* 0x000e220000002500 */
[----:B------:R-:W1:Y:S07]  /*0030*/  LDCU UR5, c[0x0][0x390] ;  /* 0x00007200ff0577ac */ /* 0x000e6e0008000800 */
[----:B------:R-:W0:Y:S02]  /*0040*/  LDC R7, c[0x0][0x360] ;  /* 0x0000d800ff077b82 */ /* 0x000e240000000800 */
[----:B0-----:R-:W-:-:S05]  /*0050*/  IMAD R7, R7, UR4, R0 ;  /* 0x0000000407077c24 */ /* 0x001fca000f8e0200 */
[----:B-1----:R-:W-:-:S13]  /*0060*/  ISETP.GE.AND P0, PT, R7, UR5, PT ;  /* 0x0000000507007c0c */ /* 0x002fda000bf06270 */
[----:B------:R-:W-:Y:S05]  /*0070*/  @P0 EXIT ;  /* 0x000000000000094d */ /* 0x000fea0003800000 */
[----:B------:R-:W0:Y:S01]  /*0080*/  LDC.64 R2, c[0x0][0x380] ;  /* 0x0000e000ff027b82 */ /* 0x000e220000000a00 */
[----:B------:R-:W1:Y:S07]  /*0090*/  LDCU.64 UR4, c[0x0][0x358] ;  /* 0x00006b00ff0477ac */ /* 0x000e6e0008000a00 */
[----:B------:R-:W2:Y:S01]  /*00a0*/  LDC.64 R4, c[0x0][0x388] ;  /* 0x0000e200ff047b82 */ /* 0x000ea20000000a00 */
[----:B0-----:R-:W-:-:S06]  /*00b0*/  IMAD.WIDE R2, R7, 0x4, R2 ;  /* 0x0000000407027825 */ /* 0x001fcc00078e0202 */
[----:B-1----:R-:W3:Y:S01]  /*00c0*/  LDG.E R2, desc[UR4][R2.64] ;  /* 0x0000000402027981 */ /* 0x002ee2000c1e1900 */
[----:B--2---:R-:W-:-:S04]  /*00d0*/  IMAD.WIDE R4, R7, 0x4, R4 ;  /* 0x0000000407047825 */ /* 0x004fc800078e0204 */
[----:B---3--:R-:W-:-:S05]  /*00e0*/  FADD R7, R2, R2 ;  /* 0x0000000202077221 */ /* 0x008fca0000000000 */
[----:B------:R-:W-:Y:S01]  /*00f0*/  STG.E desc[UR4][R4.64], R7 ;  /* 0x0000000704007986 */ /* 0x000fe2000c101904 */
[----:B------:R-:W-:Y:S05]  /*0100*/  EXIT ;  /* 0x000000000000794d */ /* 0x000fea0003800000 */
.L_x_0:
[----:B------:R-:W-:-:S00]  /*0110*/  BRA `(.L_x_0) ;  /* 0xfffffffc00fc7947 */ /* 0x000fc0000383ffff */
[----:B------:R-:W-:-:S00]  /*0120*/  NOP ;  /* 0x0000000000007918 */ /* 0x000fc00000000000 */
        /* <DEDUP_REMOVED lines=13> */
.L_x_1:


//--------------------- .nv.shared.reserved.0     --------------------------
	.section	.nv.shared.reserved.0,"aw",@nobits
	.weak		__nv_reservedSMEM_offset_0_alias
	.size		__nv_reservedSMEM_offset_0_alias, 0, 64
	.other		__nv_reservedSMEM_offset_0_alias,@"STO_CUDA_RESERVED_SHARED STV_DEFAULT"
__nv_reservedSMEM_offset_0_alias:
	.zero		0
	.zero		64


//--------------------- .nv.constant0._Z23multicond_rmmlsj_kernelPfS_i --------------------------
	.section	.nv.constant0._Z23multicond_rmmlsj_kernelPfS_i,"a",@progbits
	.sectionflags	@""
	.align	4
.nv.constant0._Z23multicond_rmmlsj_kernelPfS_i:
	.zero		916


//--------------------- SYMBOLS --------------------------

	.type		.nv.reservedSmem.offset0,@object
	.size		.nv.reservedSmem.offset0,0x4
